//
// Generated by NVIDIA NVVM Compiler
//
// Compiler Build ID: CL-36424714
// Cuda compilation tools, release 13.0, V13.0.88
// Based on NVVM 20.0.0
//

.version 9.0
.target sm_100
.address_size 64

	// .globl	_Z14gpu_max_atomicPKiPi

.visible .entry _Z14gpu_max_atomicPKiPi(
	.param .u64 .ptr .align 1 _Z14gpu_max_atomicPKiPi_param_0,
	.param .u64 .ptr .align 1 _Z14gpu_max_atomicPKiPi_param_1
)
{
	.reg .b32 	%r<7>;
	.reg .b64 	%rd<7>;

	ld.param.u64 	%rd1, [_Z14gpu_max_atomicPKiPi_param_0];
	ld.param.u64 	%rd2, [_Z14gpu_max_atomicPKiPi_param_1];
	cvta.to.global.u64 	%rd3, %rd2;
	cvta.to.global.u64 	%rd4, %rd1;
	mov.u32 	%r1, %ctaid.x;
	mov.u32 	%r2, %ntid.x;
	mov.u32 	%r3, %tid.x;
	mad.lo.s32 	%r4, %r1, %r2, %r3;
	mul.wide.s32 	%rd5, %r4, 4;
	add.s64 	%rd6, %rd4, %rd5;
	ld.global.u32 	%r5, [%rd6];
	atom.global.max.s32 	%r6, [%rd3], %r5;
	ret;

}
	// .globl	_Z17gpu_max_reductionPiS_
.visible .entry _Z17gpu_max_reductionPiS_(
	.param .u64 .ptr .align 1 _Z17gpu_max_reductionPiS__param_0,
	.param .u64 .ptr .align 1 _Z17gpu_max_reductionPiS__param_1
)
{
	.reg .pred 	%p<8>;
	.reg .b32 	%r<18>;
	.reg .b64 	%rd<15>;

	ld.param.u64 	%rd4, [_Z17gpu_max_reductionPiS__param_0];
	ld.param.u64 	%rd3, [_Z17gpu_max_reductionPiS__param_1];
	cvta.to.global.u64 	%rd1, %rd4;
	mov.u32 	%r1, %tid.x;
	mov.u32 	%r7, %ctaid.x;
	mov.u32 	%r8, %ntid.x;
	mul.lo.s32 	%r2, %r7, %r8;
	add.s32 	%r9, %r2, %r1;
	mul.wide.u32 	%rd5, %r9, 4;
	add.s64 	%rd2, %rd1, %rd5;
	not.b32 	%r10, %r1;
	add.s32 	%r3, %r2, %r10;
	setp.gt.u32 	%p1, %r1, 3;
	@%p1 bra 	$L__BB1_3;
	ld.global.u32 	%r11, [%rd2];
	add.s32 	%r12, %r3, 8;
	mul.wide.u32 	%rd6, %r12, 4;
	add.s64 	%rd7, %rd1, %rd6;
	ld.global.u32 	%r4, [%rd7];
	setp.ge.s32 	%p2, %r11, %r4;
	@%p2 bra 	$L__BB1_3;
	st.global.u32 	[%rd2], %r4;
$L__BB1_3:
	bar.sync 	0;
	setp.gt.u32 	%p3, %r1, 1;
	@%p3 bra 	$L__BB1_6;
	ld.global.u32 	%r13, [%rd2];
	add.s32 	%r14, %r3, 4;
	mul.wide.u32 	%rd8, %r14, 4;
	add.s64 	%rd9, %rd1, %rd8;
	ld.global.u32 	%r5, [%rd9];
	setp.ge.s32 	%p4, %r13, %r5;
	@%p4 bra 	$L__BB1_6;
	st.global.u32 	[%rd2], %r5;
$L__BB1_6:
	bar.sync 	0;
	setp.ne.s32 	%p5, %r1, 0;
	@%p5 bra 	$L__BB1_9;
	ld.global.u32 	%r15, [%rd2];
	add.s32 	%r16, %r3, 2;
	mul.wide.u32 	%rd10, %r16, 4;
	add.s64 	%rd11, %rd1, %rd10;
	ld.global.u32 	%r6, [%rd11];
	setp.ge.s32 	%p6, %r15, %r6;
	@%p6 bra 	$L__BB1_9;
	st.global.u32 	[%rd2], %r6;
$L__BB1_9:
	setp.ne.s32 	%p7, %r1, 0;
	bar.sync 	0;
	@%p7 bra 	$L__BB1_11;
	mul.wide.u32 	%rd12, %r2, 4;
	add.s64 	%rd13, %rd1, %rd12;
	ld.global.u32 	%r17, [%rd13];
	cvta.to.global.u64 	%rd14, %rd3;
	st.global.u32 	[%rd14], %r17;
$L__BB1_11:
	ret;

}


// ===== COMPILED SASS (sm_100) =====

	.target	sm_100

	.elftype	@"ET_EXEC"


//--------------------- .note.nv.tkinfo           --------------------------
	.section	.note.nv.tkinfo,"",@"SHT_NOTE"
	.sectionflags	@"SHF_NOTE_NV_TKINFO"
	.tkinfo
        /*0018*/ 	.word	0x00000002
        /*0030*/ 	.string	""
        /*0030*/ 	.string	"ptxas"
        /*0030*/ 	.string	"Cuda compilation tools, release 13.0, V13.0.88"
        /*0030*/ 	.string	"Build cuda_13.0.r13.0/compiler.36424714_0"
        /*0030*/ 	.string	"-arch sm_100 -m 64 "



//--------------------- .note.nv.cuinfo           --------------------------
	.section	.note.nv.cuinfo,"",@"SHT_NOTE"
	.sectionflags	@"SHF_NOTE_NV_CUINFO"
        /*0018*/ 	.short	0x0002
        /*001a*/ 	.short	0x0064
        /*001c*/ 	.short	0x0082
	.zero		2


//--------------------- .nv.info                  --------------------------
	.section	.nv.info,"",@"SHT_CUDA_INFO"
	.align	4


	//----- nvinfo : EIATTR_REGCOUNT
	.align		4
        /*0000*/ 	.byte	0x04, 0x2f
        /*0002*/ 	.short	(.L_1 - .L_0)
	.align		4
.L_0:
        /*0004*/ 	.word	index@(_Z14gpu_max_atomicPKiPi)
        /*0008*/ 	.word	0x0000000a


	//----- nvinfo : EIATTR_FRAME_SIZE
	.align		4
.L_1:
        /*000c*/ 	.byte	0x04, 0x11
        /*000e*/ 	.short	(.L_3 - .L_2)
	.align		4
.L_2:
        /*0010*/ 	.word	index@(_Z14gpu_max_atomicPKiPi)
        /*0014*/ 	.word	0x00000000


	//----- nvinfo : EIATTR_REGCOUNT
	.align		4
.L_3:
        /*0018*/ 	.byte	0x04, 0x2f
        /*001a*/ 	.short	(.L_5 - .L_4)
	.align		4
.L_4:
        /*001c*/ 	.word	index@(_Z17gpu_max_reductionPiS_)
        /*0020*/ 	.word	0x0000000c


	//----- nvinfo : EIATTR_FRAME_SIZE
	.align		4
.L_5:
        /*0024*/ 	.byte	0x04, 0x11
        /*0026*/ 	.short	(.L_7 - .L_6)
	.align		4
.L_6:
        /*0028*/ 	.word	index@(_Z17gpu_max_reductionPiS_)
        /*002c*/ 	.word	0x00000000


	//----- nvinfo : EIATTR_MIN_STACK_SIZE
	.align		4
.L_7:
        /*0030*/ 	.byte	0x04, 0x12
        /*0032*/ 	.short	(.L_9 - .L_8)
	.align		4
.L_8:
        /*0034*/ 	.word	index@(_Z17gpu_max_reductionPiS_)
        /*0038*/ 	.word	0x00000000


	//----- nvinfo : EIATTR_MIN_STACK_SIZE
	.align		4
.L_9:
        /*003c*/ 	.byte	0x04, 0x12
        /*003e*/ 	.short	(.L_11 - .L_10)
	.align		4
.L_10:
        /*0040*/ 	.word	index@(_Z14gpu_max_atomicPKiPi)
        /*0044*/ 	.word	0x00000000
.L_11:


//--------------------- .nv.compat                --------------------------
	.section	.nv.compat,"",@"SHT_CUDA_COMPAT_INFO"
	.align	4
        /*0000*/ 	.byte	0x02, 0x09, 0x00, 0x00, 0x02, 0x02, 0x01, 0x00, 0x02, 0x05, 0x05, 0x00, 0x03, 0x07, 0x01, 0x01
        /*0010*/ 	.byte	0x02, 0x03, 0x00, 0x00, 0x02, 0x06, 0x01, 0x00, 0x04, 0x0b, 0x08, 0x00, 0x09, 0x00, 0x00, 0x00
        /*0020*/ 	.byte	0x00, 0x00, 0x00, 0x00


//--------------------- .nv.info._Z17gpu_max_reductionPiS_ --------------------------
	.section	.nv.info._Z17gpu_max_reductionPiS_,"",@"SHT_CUDA_INFO"
	.sectionflags	@""
	.align	4


	//----- nvinfo : EIATTR_CUDA_API_VERSION
	.align		4
        /*0000*/ 	.byte	0x04, 0x37
        /*0002*/ 	.short	(.L_13 - .L_12)
.L_12:
        /*0004*/ 	.word	0x00000082


	//----- nvinfo : EIATTR_KPARAM_INFO
	.align		4
.L_13:
        /*0008*/ 	.byte	0x04, 0x17
        /*000a*/ 	.short	(.L_15 - .L_14)
.L_14:
        /*000c*/ 	.word	0x00000000
        /*0010*/ 	.short	0x0001
        /*0012*/ 	.short	0x0008
        /*0014*/ 	.byte	0x00, 0xf5, 0x21, 0x00


	//----- nvinfo : EIATTR_KPARAM_INFO
	.align		4
.L_15:
        /*0018*/ 	.byte	0x04, 0x17
        /*001a*/ 	.short	(.L_17 - .L_16)
.L_16:
        /*001c*/ 	.word	0x00000000
        /*0020*/ 	.short	0x0000
        /*0022*/ 	.short	0x0000
        /*0024*/ 	.byte	0x00, 0xf5, 0x21, 0x00


	//----- nvinfo : EIATTR_SPARSE_MMA_MASK
	.align		4
.L_17:
        /*0028*/ 	.byte	0x03, 0x50
        /*002a*/ 	.short	0x0000


	//----- nvinfo : EIATTR_MAXREG_COUNT
	.align		4
        /*002c*/ 	.byte	0x03, 0x1b
        /*002e*/ 	.short	0x00ff


	//----- nvinfo : EIATTR_NUM_BARRIERS
	.align		4
        /*0030*/ 	.byte	0x02, 0x4c
        /*0032*/ 	.byte	0x01
	.zero		1


	//----- nvinfo : EIATTR_MERCURY_ISA_VERSION
	.align		4
        /*0034*/ 	.byte	0x03, 0x5f
        /*0036*/ 	.short	0x0101


	//----- nvinfo : EIATTR_VRC_CTA_INIT_COUNT
	.align		4
        /*0038*/ 	.byte	0x02, 0x4a
	.zero		1
	.zero		1


	//----- nvinfo : EIATTR_EXIT_INSTR_OFFSETS
	.align		4
        /*003c*/ 	.byte	0x04, 0x1c
        /*003e*/ 	.short	(.L_19 - .L_18)


	//   ....[0]....
.L_18:
        /*0040*/ 	.word	0x000002c0


	//   ....[1]....
        /*0044*/ 	.word	0x00000310


	//----- nvinfo : EIATTR_CRS_STACK_SIZE
	.align		4
.L_19:
        /*0048*/ 	.byte	0x04, 0x1e
        /*004a*/ 	.short	(.L_21 - .L_20)
.L_20:
        /*004c*/ 	.word	0x00000000


	//----- nvinfo : EIATTR_CBANK_PARAM_SIZE
	.align		4
.L_21:
        /*0050*/ 	.byte	0x03, 0x19
        /*0052*/ 	.short	0x0010


	//----- nvinfo : EIATTR_PARAM_CBANK
	.align		4
        /*0054*/ 	.byte	0x04, 0x0a
        /*0056*/ 	.short	(.L_23 - .L_22)
	.align		4
.L_22:
        /*0058*/ 	.word	index@(.nv.constant0._Z17gpu_max_reductionPiS_)
        /*005c*/ 	.short	0x0380
        /*005e*/ 	.short	0x0010


	//----- nvinfo : EIATTR_SW_WAR
	.align		4
.L_23:
        /*0060*/ 	.byte	0x04, 0x36
        /*0062*/ 	.short	(.L_25 - .L_24)
.L_24:
        /*0064*/ 	.word	0x00000008
.L_25:


//--------------------- .nv.info._Z14gpu_max_atomicPKiPi --------------------------
	.section	.nv.info._Z14gpu_max_atomicPKiPi,"",@"SHT_CUDA_INFO"
	.sectionflags	@""
	.align	4


	//----- nvinfo : EIATTR_CUDA_API_VERSION
	.align		4
        /*0000*/ 	.byte	0x04, 0x37
        /*0002*/ 	.short	(.L_27 - .L_26)
.L_26:
        /*0004*/ 	.word	0x00000082


	//----- nvinfo : EIATTR_KPARAM_INFO
	.align		4
.L_27:
        /*0008*/ 	.byte	0x04, 0x17
        /*000a*/ 	.short	(.L_29 - .L_28)
.L_28:
        /*000c*/ 	.word	0x00000000
        /*0010*/ 	.short	0x0001
        /*0012*/ 	.short	0x0008
        /*0014*/ 	.byte	0x00, 0xf5, 0x21, 0x00


	//----- nvinfo : EIATTR_KPARAM_INFO
	.align		4
.L_29:
        /*0018*/ 	.byte	0x04, 0x17
        /*001a*/ 	.short	(.L_31 - .L_30)
.L_30:
        /*001c*/ 	.word	0x00000000
        /*0020*/ 	.short	0x0000
        /*0022*/ 	.short	0x0000
        /*0024*/ 	.byte	0x00, 0xf5, 0x21, 0x00


	//----- nvinfo : EIATTR_SPARSE_MMA_MASK
	.align		4
.L_31:
        /*0028*/ 	.byte	0x03, 0x50
        /*002a*/ 	.short	0x0000


	//----- nvinfo : EIATTR_MAXREG_COUNT
	.align		4
        /*002c*/ 	.byte	0x03, 0x1b
        /*002e*/ 	.short	0x00ff


	//----- nvinfo : EIATTR_MERCURY_ISA_VERSION
	.align		4
        /*0030*/ 	.byte	0x03, 0x5f
        /*0032*/ 	.short	0x0101


	//----- nvinfo : EIATTR_INT_WARP_WIDE_INSTR_OFFSETS
	.align		4
        /*0034*/ 	.byte	0x04, 0x31
        /*0036*/ 	.short	(.L_33 - .L_32)


	//   ....[0]....
.L_32:
        /*0038*/ 	.word	0x000000a0


	//   ....[1]....
        /*003c*/ 	.word	0x000000e0


	//----- nvinfo : EIATTR_VRC_CTA_INIT_COUNT
	.align		4
.L_33:
        /*0040*/ 	.byte	0x02, 0x4a
	.zero		1
	.zero		1


	//----- nvinfo : EIATTR_EXIT_INSTR_OFFSETS
	.align		4
        /*0044*/ 	.byte	0x04, 0x1c
        /*0046*/ 	.short	(.L_35 - .L_34)


	//   ....[0]....
.L_34:
        /*0048*/ 	.word	0x00000110


	//----- nvinfo : EIATTR_CBANK_PARAM_SIZE
	.align		4
.L_35:
        /*004c*/ 	.byte	0x03, 0x19
        /*004e*/ 	.short	0x0010


	//----- nvinfo : EIATTR_PARAM_CBANK
	.align		4
        /*0050*/ 	.byte	0x04, 0x0a
        /*0052*/ 	.short	(.L_37 - .L_36)
	.align		4
.L_36:
        /*0054*/ 	.word	index@(.nv.constant0._Z14gpu_max_atomicPKiPi)
        /*0058*/ 	.short	0x0380
        /*005a*/ 	.short	0x0010


	//----- nvinfo : EIATTR_SW_WAR
	.align		4
.L_37:
        /*005c*/ 	.byte	0x04, 0x36
        /*005e*/ 	.short	(.L_39 - .L_38)
.L_38:
        /*0060*/ 	.word	0x00000008
.L_39:


//--------------------- .nv.callgraph             --------------------------
	.section	.nv.callgraph,"",@"SHT_CUDA_CALLGRAPH"
	.align	4
	.sectionentsize	8
	.align		4
        /*0000*/ 	.word	0x00000000
	.align		4
        /*0004*/ 	.word	0xffffffff
	.align		4
        /*0008*/ 	.word	0x00000000
	.align		4
        /*000c*/ 	.word	0xfffffffe
	.align		4
        /*0010*/ 	.word	0x00000000
	.align		4
        /*0014*/ 	.word	0xfffffffd
	.align		4
        /*0018*/ 	.word	0x00000000
	.align		4
        /*001c*/ 	.word	0xfffffffc


//--------------------- .text._Z17gpu_max_reductionPiS_ --------------------------
	.section	.text._Z17gpu_max_reductionPiS_,"ax",@progbits
	.align	128
        .global         _Z17gpu_max_reductionPiS_
        .type           _Z17gpu_max_reductionPiS_,@function
        .size           _Z17gpu_max_reductionPiS_,(.L_x_8 - _Z17gpu_max_reductionPiS_)
        .other          _Z17gpu_max_reductionPiS_,@"STO_CUDA_ENTRY STV_DEFAULT"
_Z17gpu_max_reductionPiS_:
.text._Z17gpu_max_reductionPiS_:
[----:B------:R-:W-:Y:S01]  /*0000*/  LDC R1, c[0x0][0x37c] ;  /* 0x0000df00ff017b82 */ /* 0x000fe20000000800 */
[----:B------:R-:W0:Y:S07]  /*0010*/  S2R R4, SR_TID.X ;  /* 0x0000000000047919 */ /* 0x000e2e0000002100 */
[----:B------:R-:W1:Y:S01]  /*0020*/  S2UR UR4, SR_CTAID.X ;  /* 0x00000000000479c3 */ /* 0x000e620000002500 */
[----:B------:R-:W-:Y:S07]  /*0030*/  BSSY.RECONVERGENT B0, `(.L_x_0) ;  /* 0x0000013000007945 */ /* 0x000fee0003800200 */
[----:B------:R-:W1:Y:S08]  /*0040*/  LDC R9, c[0x0][0x360] ;  /* 0x0000d800ff097b82 */ /* 0x000e700000000800 */
[----:B------:R-:W2:Y:S01]  /*0050*/  LDC.64 R2, c[0x0][0x380] ;  /* 0x0000e000ff027b82 */ /* 0x000ea20000000a00 */
[C---:B0-----:R-:W-:Y:S01]  /*0060*/  ISETP.GT.U32.AND P2, PT, R4.reuse, 0x3, PT ;  /* 0x000000030400780c */ /* 0x041fe20003f44070 */
[----:B-1----:R-:W-:Y:S01]  /*0070*/  IMAD R9, R9, UR4, RZ ;  /* 0x0000000409097c24 */ /* 0x002fe2000f8e02ff */
[----:B------:R-:W-:Y:S01]  /*0080*/  LOP3.LUT R0, RZ, R4, RZ, 0x33, !PT ;  /* 0x00000004ff007212 */ /* 0x000fe200078e33ff */
[----:B------:R-:W0:Y:S01]  /*0090*/  LDCU.64 UR4, c[0x0][0x358] ;  /* 0x00006b00ff0477ac */ /* 0x000e220008000a00 */
[C---:B------:R-:W-:Y:S01]  /*00a0*/  ISETP.GT.U32.AND P0, PT, R4.reuse, 0x1, PT ;  /* 0x000000010400780c */ /* 0x040fe20003f04070 */
[----:B------:R-:W-:Y:S01]  /*00b0*/  IMAD.IADD R5, R9, 0x1, R4 ;  /* 0x0000000109057824 */ /* 0x000fe200078e0204 */
[----:B------:R-:W-:-:S02]  /*00c0*/  ISETP.NE.AND P1, PT, R4, RZ, PT ;  /* 0x000000ff0400720c */ /* 0x000fc40003f25270 */
[----:B------:R-:W-:Y:S01]  /*00d0*/  IADD3 R0, PT, PT, R9, R0, RZ ;  /* 0x0000000009007210 */ /* 0x000fe20007ffe0ff */
[----:B--2---:R-:W-:-:S04]  /*00e0*/  IMAD.WIDE.U32 R4, R5, 0x4, R2 ;  /* 0x0000000405047825 */ /* 0x004fc800078e0002 */
[----:B------:R-:W-:Y:S06]  /*00f0*/  @P2 BRA `(.L_x_1) ;  /* 0x0000000000182947 */ /* 0x000fec0003800000 */
[----:B------:R-:W-:Y:S01]  /*0100*/  VIADD R7, R0, 0x8 ;  /* 0x0000000800077836 */ /* 0x000fe20000000000 */
[----:B0-----:R-:W2:Y:S03]  /*0110*/  LDG.E R8, desc[UR4][R4.64] ;  /* 0x0000000404087981 */ /* 0x001ea6000c1e1900 */
[----:B------:R-:W-:-:S06]  /*0120*/  IMAD.WIDE.U32 R6, R7, 0x4, R2 ;  /* 0x0000000407067825 */ /* 0x000fcc00078e0002 */
[----:B------:R-:W2:Y:S02]  /*0130*/  LDG.E R7, desc[UR4][R6.64] ;  /* 0x0000000406077981 */ /* 0x000ea4000c1e1900 */
[----:B--2---:R-:W-:-:S13]  /*0140*/  ISETP.GE.AND P2, PT, R8, R7, PT ;  /* 0x000000070800720c */ /* 0x004fda0003f46270 */
[----:B------:R1:W-:Y:S02]  /*0150*/  @!P2 STG.E desc[UR4][R4.64], R7 ;  /* 0x000000070400a986 */ /* 0x0003e4000c101904 */
.L_x_1:
[----:B0-----:R-:W-:Y:S05]  /*0160*/  BSYNC.RECONVERGENT B0 ;  /* 0x0000000000007941 */ /* 0x001fea0003800200 */
.L_x_0:
[----:B------:R-:W-:Y:S06]  /*0170*/  BAR.SYNC.DEFER_BLOCKING 0x0 ;  /* 0x0000000000007b1d */ /* 0x000fec0000010000 */
[----:B------:R-:W-:Y:S04]  /*0180*/  BSSY.RECONVERGENT B0, `(.L_x_2) ;  /* 0x0000008000007945 */ /* 0x000fe80003800200 */
[----:B------:R-:W-:Y:S05]  /*0190*/  @P0 BRA `(.L_x_3) ;  /* 0x0000000000180947 */ /* 0x000fea0003800000 */
[----:B-1----:R-:W-:Y:S01]  /*01a0*/  IADD3 R7, PT, PT, R0, 0x4, RZ ;  /* 0x0000000400077810 */ /* 0x002fe20007ffe0ff */
[----:B------:R-:W2:Y:S04]  /*01b0*/  LDG.E R8, desc[UR4][R4.64] ;  /* 0x0000000404087981 */ /* 0x000ea8000c1e1900 */
[----:B------:R-:W-:-:S06]  /*01c0*/  IMAD.WIDE.U32 R6, R7, 0x4, R2 ;  /* 0x0000000407067825 */ /* 0x000fcc00078e0002 */
[----:B------:R-:W2:Y:S02]  /*01d0*/  LDG.E R7, desc[UR4][R6.64] ;  /* 0x0000000406077981 */ /* 0x000ea4000c1e1900 */
[----:B--2---:R-:W-:-:S13]  /*01e0*/  ISETP.GE.AND P0, PT, R8, R7, PT ;  /* 0x000000070800720c */ /* 0x004fda0003f06270 */
[----:B------:R0:W-:Y:S02]  /*01f0*/  @!P0 STG.E desc[UR4][R4.64], R7 ;  /* 0x0000000704008986 */ /* 0x0001e4000c101904 */
.L_x_3:
[----:B------:R-:W-:Y:S05]  /*0200*/  BSYNC.RECONVERGENT B0 ;  /* 0x0000000000007941 */ /* 0x000fea0003800200 */
.L_x_2:
[----:B------:R-:W-:Y:S06]  /*0210*/  BAR.SYNC.DEFER_BLOCKING 0x0 ;  /* 0x0000000000007b1d */ /* 0x000fec0000010000 */
[----:B------:R-:W-:Y:S04]  /*0220*/  BSSY.RECONVERGENT B0, `(.L_x_4) ;  /* 0x0000008000007945 */ /* 0x000fe80003800200 */
[----:B------:R-:W-:Y:S05]  /*0230*/  @P1 BRA `(.L_x_5) ;  /* 0x0000000000181947 */ /* 0x000fea0003800000 */
[----:B01----:R-:W-:Y:S02]  /*0240*/  VIADD R7, R0, 0x2 ;  /* 0x0000000200077836 */ /* 0x003fe40000000000 */
[----:B------:R-:W2:Y:S02]  /*0250*/  LDG.E R0, desc[UR4][R4.64] ;  /* 0x0000000404007981 */ /* 0x000ea4000c1e1900 */
[----:B------:R-:W-:-:S06]  /*0260*/  IMAD.WIDE.U32 R6, R7, 0x4, R2 ;  /* 0x0000000407067825 */ /* 0x000fcc00078e0002 */
[----:B------:R-:W2:Y:S02]  /*0270*/  LDG.E R7, desc[UR4][R6.64] ;  /* 0x0000000406077981 */ /* 0x000ea4000c1e1900 */
[----:B--2---:R-:W-:-:S13]  /*0280*/  ISETP.GE.AND P0, PT, R0, R7, PT ;  /* 0x000000070000720c */ /* 0x004fda0003f06270 */
[----:B------:R2:W-:Y:S02]  /*0290*/  @!P0 STG.E desc[UR4][R4.64], R7 ;  /* 0x0000000704008986 */ /* 0x0005e4000c101904 */
.L_x_5:
[----:B------:R-:W-:Y:S05]  /*02a0*/  BSYNC.RECONVERGENT B0 ;  /* 0x0000000000007941 */ /* 0x000fea0003800200 */
.L_x_4:
[----:B------:R-:W-:Y:S06]  /*02b0*/  BAR.SYNC.DEFER_BLOCKING 0x0 ;  /* 0x0000000000007b1d */ /* 0x000fec0000010000 */
[----:B------:R-:W-:Y:S05]  /*02c0*/  @P1 EXIT ;  /* 0x000000000000194d */ /* 0x000fea0003800000 */
[----:B------:R-:W-:-:S06]  /*02d0*/  IMAD.WIDE.U32 R2, R9, 0x4, R2 ;  /* 0x0000000409027825 */ /* 0x000fcc00078e0002 */
[----:B------:R-:W3:Y:S01]  /*02e0*/  LDG.E R3, desc[UR4][R2.64] ;  /* 0x0000000402037981 */ /* 0x000ee2000c1e1900 */
[----:B012---:R-:W3:Y:S03]  /*02f0*/  LDC.64 R4, c[0x0][0x388] ;  /* 0x0000e200ff047b82 */ /* 0x007ee60000000a00 */
[----:B---3--:R-:W-:Y:S01]  /*0300*/  STG.E desc[UR4][R4.64], R3 ;  /* 0x0000000304007986 */ /* 0x008fe2000c101904 */
[----:B------:R-:W-:Y:S05]  /*0310*/  EXIT ;  /* 0x000000000000794d */ /* 0x000fea0003800000 */
.L_x_6:
[----:B------:R-:W-:-:S00]  /*0320*/  BRA `(.L_x_6) ;  /* 0xfffffffc00fc7947 */ /* 0x000fc0000383ffff */
[----:B------:R-:W-:-:S00]  /*0330*/  NOP ;  /* 0x0000000000007918 */ /* 0x000fc00000000000 */
        /* <DEDUP_REMOVED lines=12> */
.L_x_8:


//--------------------- .text._Z14gpu_max_atomicPKiPi --------------------------
	.section	.text._Z14gpu_max_atomicPKiPi,"ax",@progbits
	.align	128
        .global         _Z14gpu_max_atomicPKiPi
        .type           _Z14gpu_max_atomicPKiPi,@function
        .size           _Z14gpu_max_atomicPKiPi,(.L_x_9 - _Z14gpu_max_atomicPKiPi)
        .other          _Z14gpu_max_atomicPKiPi,@"STO_CUDA_ENTRY STV_DEFAULT"
_Z14gpu_max_atomicPKiPi:
.text._Z14gpu_max_atomicPKiPi:
[----:B------:R-:W-:Y:S01]  /*0000*/  LDC R1, c[0x0][0x37c] ;  /* 0x0000df00ff017b82 */ /* 0x000fe20000000800 */
[----:B------:R-:W0:Y:S07]  /*0010*/  S2R R0, SR_TID.X ;  /* 0x0000000000007919 */ /* 0x000e2e0000002100 */
[----:B------:R-:W0:Y:S01]  /*0020*/  S2UR UR4, SR_CTAID.X ;  /* 0x00000000000479c3 */ /* 0x000e220000002500 */
[----:B------:R-:W1:Y:S07]  /*0030*/  LDCU.64 UR6, c[0x0][0x358] ;  /* 0x00006b00ff0677ac */ /* 0x000e6e0008000a00 */
[----:B------:R-:W0:Y:S08]  /*0040*/  LDC R5, c[0x0][0x360] ;  /* 0x0000d800ff057b82 */ /* 0x000e300000000800 */
[----:B------:R-:W2:Y:S01]  /*0050*/  LDC.64 R2, c[0x0][0x380] ;  /* 0x0000e000ff027b82 */ /* 0x000ea20000000a00 */
[----:B0-----:R-:W-:-:S04]  /*0060*/  IMAD R5, R5, UR4, R0 ;  /* 0x0000000405057c24 */ /* 0x001fc8000f8e0200 */
[----:B--2---:R-:W-:-:S06]  /*0070*/  IMAD.WIDE R2, R5, 0x4, R2 ;  /* 0x0000000405027825 */ /* 0x004fcc00078e0202 */
[----:B-1----:R-:W2:Y:S01]  /*0080*/  LDG.E R2, desc[UR6][R2.64] ;  /* 0x0000000602027981 */ /* 0x002ea2000c1e1900 */
[----:B------:R-:W0:Y:S01]  /*0090*/  LDC.64 R4, c[0x0][0x388] ;  /* 0x0000e200ff047b82 */ /* 0x000e220000000a00 */
[----:B------:R-:W-:Y:S01]  /*00a0*/  VOTEU.ANY UR4, UPT, PT ;  /* 0x0000000000047886 */ /* 0x000fe200038e0100 */
[----:B------:R-:W1:Y:S01]  /*00b0*/  S2R R0, SR_LANEID ;  /* 0x0000000000007919 */ /* 0x000e620000000000 */
[----:B------:R-:W-:-:S06]  /*00c0*/  UFLO.U32 UR4, UR4 ;  /* 0x00000004000472bd */ /* 0x000fcc00080e0000 */
[----:B-1----:R-:W-:Y:S02]  /*00d0*/  ISETP.EQ.U32.AND P0, PT, R0, UR4, PT ;  /* 0x0000000400007c0c */ /* 0x002fe4000bf02070 */
[----:B--2---:R-:W-:-:S13]  /*00e0*/  CREDUX.MAX.S32 UR5, R2 ;  /* 0x00000000020572cc */ /* 0x004fda0000000200 */
[----:B------:R-:W-:-:S05]  /*00f0*/  MOV R7, UR5 ;  /* 0x0000000500077c02 */ /* 0x000fca0008000f00 */
[----:B0-----:R-:W-:Y:S01]  /*0100*/  @P0 REDG.E.MAX.S32.STRONG.GPU desc[UR6][R4.64], R7 ;  /* 0x000000070400098e */ /* 0x001fe2000d12e306 */
[----:B------:R-:W-:Y:S05]  /*0110*/  EXIT ;  /* 0x000000000000794d */ /* 0x000fea0003800000 */
.L_x_7:
        /* <DEDUP_REMOVED lines=14> */
.L_x_9:


//--------------------- .nv.shared.reserved.0     --------------------------
	.section	.nv.shared.reserved.0,"aw",@nobits
	.weak		__nv_reservedSMEM_offset_0_alias
	.size		__nv_reservedSMEM_offset_0_alias, 0, 64
	.other		__nv_reservedSMEM_offset_0_alias,@"STO_CUDA_RESERVED_SHARED STV_DEFAULT"
__nv_reservedSMEM_offset_0_alias:
	.zero		0
	.zero		64


//--------------------- .nv.constant0._Z17gpu_max_reductionPiS_ --------------------------
	.section	.nv.constant0._Z17gpu_max_reductionPiS_,"a",@progbits
	.sectionflags	@""
	.align	4
.nv.constant0._Z17gpu_max_reductionPiS_:
	.zero		912


//--------------------- .nv.constant0._Z14gpu_max_atomicPKiPi --------------------------
	.section	.nv.constant0._Z14gpu_max_atomicPKiPi,"a",@progbits
	.sectionflags	@""
	.align	4
.nv.constant0._Z14gpu_max_atomicPKiPi:
	.zero		912


//--------------------- SYMBOLS --------------------------

	.type		.nv.reservedSmem.offset0,@object
	.size		.nv.reservedSmem.offset0,0x4
